	.headerflags	@"EF_CUDA_TEXMODE_UNIFIED EF_CUDA_64BIT_ADDRESS EF_CUDA_ACCELERATORS EF_CUDA_SM90 EF_CUDA_VIRTUAL_SM(EF_CUDA_SM90)"
	.elftype	@"ET_EXEC"


//--------------------- .nv.info                  --------------------------
	.section	.nv.info,"",@"SHT_CUDA_INFO"
	.align	4


	//----- nvinfo : EIATTR_REGCOUNT
	.align		4
        /*0000*/ 	.byte	0x04, 0x2f
        /*0002*/ 	.short	(.L_3 - .L_2)
	.align		4
.L_2:
        /*0004*/ 	.word	index@(triton_poi_fused__native_batch_norm_legit_no_training_leaky_relu_2)
        /*0008*/ 	.word	0x00000012


	//----- nvinfo : EIATTR_MIN_STACK_SIZE
	.align		4
.L_3:
        /*000c*/ 	.byte	0x04, 0x12
        /*000e*/ 	.short	(.L_5 - .L_4)
	.align		4
.L_4:
        /*0010*/ 	.word	index@(triton_poi_fused__native_batch_norm_legit_no_training_leaky_relu_2)
        /*0014*/ 	.word	0x00000000


	//----- nvinfo : EIATTR_FRAME_SIZE
	.align		4
.L_5:
        /*0018*/ 	.byte	0x04, 0x11
        /*001a*/ 	.short	(.L_7 - .L_6)
	.align		4
.L_6:
        /*001c*/ 	.word	index@(triton_poi_fused__native_batch_norm_legit_no_training_leaky_relu_2)
        /*0020*/ 	.word	0x00000000


	//----- nvinfo : EIATTR_MIN_STACK_SIZE
	.align		4
.L_7:
        /*0024*/ 	.byte	0x04, 0x12
        /*0026*/ 	.short	(.L_9 - .L_8)
	.align		4
.L_8:
        /*0028*/ 	.word	index@(triton_poi_fused__native_batch_norm_legit_no_training_leaky_relu_2)
        /*002c*/ 	.word	0x00000000
.L_9:


//--------------------- .nv.info.triton_poi_fused__native_batch_norm_legit_no_training_leaky_relu_2 --------------------------
	.section	.nv.info.triton_poi_fused__native_batch_norm_legit_no_training_leaky_relu_2,"",@"SHT_CUDA_INFO"
	.sectionflags	@""
	.align	4


	//----- nvinfo : EIATTR_CUDA_API_VERSION
	.align		4
        /*0000*/ 	.byte	0x04, 0x37
        /*0002*/ 	.short	(.L_11 - .L_10)
.L_10:
        /*0004*/ 	.word	0x0000007c


	//----- nvinfo : EIATTR_KPARAM_INFO
	.align		4
.L_11:
        /*0008*/ 	.byte	0x04, 0x17
        /*000a*/ 	.short	(.L_13 - .L_12)
.L_12:
        /*000c*/ 	.word	0x00000000
        /*0010*/ 	.short	0x0006
        /*0012*/ 	.short	0x0030
        /*0014*/ 	.byte	0x00, 0xf0, 0x11, 0x00


	//----- nvinfo : EIATTR_KPARAM_INFO
	.align		4
.L_13:
        /*0018*/ 	.byte	0x04, 0x17
        /*001a*/ 	.short	(.L_15 - .L_14)
.L_14:
        /*001c*/ 	.word	0x00000000
        /*0020*/ 	.short	0x0005
        /*0022*/ 	.short	0x0028
        /*0024*/ 	.byte	0x00, 0xf4, 0x21, 0x00


	//----- nvinfo : EIATTR_KPARAM_INFO
	.align		4
.L_15:
        /*0028*/ 	.byte	0x04, 0x17
        /*002a*/ 	.short	(.L_17 - .L_16)
.L_16:
        /*002c*/ 	.word	0x00000000
        /*0030*/ 	.short	0x0004
        /*0032*/ 	.short	0x0020
        /*0034*/ 	.byte	0x00, 0xf4, 0x21, 0x00


	//----- nvinfo : EIATTR_KPARAM_INFO
	.align		4
.L_17:
        /*0038*/ 	.byte	0x04, 0x17
        /*003a*/ 	.short	(.L_19 - .L_18)
.L_18:
        /*003c*/ 	.word	0x00000000
        /*0040*/ 	.short	0x0003
        /*0042*/ 	.short	0x0018
        /*0044*/ 	.byte	0x00, 0xf4, 0x21, 0x00


	//----- nvinfo : EIATTR_KPARAM_INFO
	.align		4
.L_19:
        /*0048*/ 	.byte	0x04, 0x17
        /*004a*/ 	.short	(.L_21 - .L_20)
.L_20:
        /*004c*/ 	.word	0x00000000
        /*0050*/ 	.short	0x0002
        /*0052*/ 	.short	0x0010
        /*0054*/ 	.byte	0x00, 0xf4, 0x21, 0x00


	//----- nvinfo : EIATTR_KPARAM_INFO
	.align		4
.L_21:
        /*0058*/ 	.byte	0x04, 0x17
        /*005a*/ 	.short	(.L_23 - .L_22)
.L_22:
        /*005c*/ 	.word	0x00000000
        /*0060*/ 	.short	0x0001
        /*0062*/ 	.short	0x0008
        /*0064*/ 	.byte	0x00, 0xf4, 0x21, 0x00


	//----- nvinfo : EIATTR_KPARAM_INFO
	.align		4
.L_23:
        /*0068*/ 	.byte	0x04, 0x17
        /*006a*/ 	.short	(.L_25 - .L_24)
.L_24:
        /*006c*/ 	.word	0x00000000
        /*0070*/ 	.short	0x0000
        /*0072*/ 	.short	0x0000
        /*0074*/ 	.byte	0x00, 0xf4, 0x21, 0x00


	//----- nvinfo : EIATTR_SPARSE_MMA_MASK
	.align		4
.L_25:
        /*0078*/ 	.byte	0x03, 0x50
        /*007a*/ 	.short	0x0000


	//----- nvinfo : EIATTR_MAXREG_COUNT
	.align		4
        /*007c*/ 	.byte	0x03, 0x1b
        /*007e*/ 	.short	0x00ff


	//----- nvinfo : EIATTR_EXIT_INSTR_OFFSETS
	.align		4
        /*0080*/ 	.byte	0x04, 0x1c
        /*0082*/ 	.short	(.L_27 - .L_26)


	//   ....[0]....
.L_26:
        /*0084*/ 	.word	0x00000300


	//   ....[1]....
        /*0088*/ 	.word	0x00000320


	//----- nvinfo : EIATTR_REQNTID
	.align		4
.L_27:
        /*008c*/ 	.byte	0x04, 0x10
        /*008e*/ 	.short	(.L_29 - .L_28)
.L_28:
        /*0090*/ 	.word	0x00000080
        /*0094*/ 	.word	0x00000001
        /*0098*/ 	.word	0x00000001


	//----- nvinfo : EIATTR_CBANK_PARAM_SIZE
	.align		4
.L_29:
        /*009c*/ 	.byte	0x03, 0x19
        /*009e*/ 	.short	0x0034


	//----- nvinfo : EIATTR_PARAM_CBANK
	.align		4
        /*00a0*/ 	.byte	0x04, 0x0a
        /*00a2*/ 	.short	(.L_31 - .L_30)
	.align		4
.L_30:
        /*00a4*/ 	.word	index@(.nv.constant0.triton_poi_fused__native_batch_norm_legit_no_training_leaky_relu_2)
        /*00a8*/ 	.short	0x0210
        /*00aa*/ 	.short	0x0034


	//----- nvinfo : EIATTR_SW_WAR
	.align		4
.L_31:
        /*00ac*/ 	.byte	0x04, 0x36
        /*00ae*/ 	.short	(.L_33 - .L_32)
.L_32:
        /*00b0*/ 	.word	0x00000008
.L_33:


//--------------------- .nv.callgraph             --------------------------
	.section	.nv.callgraph,"",@"SHT_CUDA_CALLGRAPH"
	.align	4
	.sectionentsize	8
	.align		4
        /*0000*/ 	.word	0x00000000
	.align		4
        /*0004*/ 	.word	0xffffffff
	.align		4
        /*0008*/ 	.word	0x00000000
	.align		4
        /*000c*/ 	.word	0xfffffffe
	.align		4
        /*0010*/ 	.word	0x00000000
	.align		4
        /*0014*/ 	.word	0xfffffffd
	.align		4
        /*0018*/ 	.word	0x00000000
	.align		4
        /*001c*/ 	.word	0xfffffffc


//--------------------- .nv.constant4             --------------------------
	.section	.nv.constant4,"a",@progbits
	.align	8
	.align		8
.nv.constant4:
        /*0000*/ 	.dword	_$_str
	.align		8
        /*0008*/ 	.dword	_$_str_$_2


//--------------------- .text.triton_poi_fused__native_batch_norm_legit_no_training_leaky_relu_2 --------------------------
	.section	.text.triton_poi_fused__native_batch_norm_legit_no_training_leaky_relu_2,"ax",@progbits
	.align	128
        .global         triton_poi_fused__native_batch_norm_legit_no_training_leaky_relu_2
        .type           triton_poi_fused__native_batch_norm_legit_no_training_leaky_relu_2,@function
        .size           triton_poi_fused__native_batch_norm_legit_no_training_leaky_relu_2,(.L_x_1 - triton_poi_fused__native_batch_norm_legit_no_training_leaky_relu_2)
        .other          triton_poi_fused__native_batch_norm_legit_no_training_leaky_relu_2,@"STO_CUDA_ENTRY STV_DEFAULT"
triton_poi_fused__native_batch_norm_legit_no_training_leaky_relu_2:
.text.triton_poi_fused__native_batch_norm_legit_no_training_leaky_relu_2:
[----:B------:R-:W0:Y:S01]  /*0000*/  LDC R1, c[0x0][0x28] ;  /* 0x00000a00ff017b82 */ /* 0x000e220000000800 */
[----:B------:R-:W1:Y:S07]  /*0010*/  S2R R0, SR_TID.X ;  /* 0x0000000000007919 */ /* 0x000e6e0000002100 */
[----:B------:R-:W2:Y:S01]  /*0020*/  LDC.64 R6, c[0x0][0x228] ;  /* 0x00008a00ff067b82 */ /* 0x000ea20000000a00 */
[----:B------:R-:W-:Y:S01]  /*0030*/  CS2R R14, SRZ ;  /* 0x00000000000e7805 */ /* 0x000fe2000001ff00 */
[----:B------:R-:W-:Y:S01]  /*0040*/  ULDC.64 UR4, c[0x0][0x208] ;  /* 0x0000820000047ab9 */ /* 0x000fe20000000a00 */
[----:B------:R-:W3:Y:S05]  /*0050*/  S2R R3, SR_CTAID.X ;  /* 0x0000000000037919 */ /* 0x000eea0000002500 */
[----:B------:R-:W4:Y:S08]  /*0060*/  LDC.64 R4, c[0x0][0x220] ;  /* 0x00008800ff047b82 */ /* 0x000f300000000a00 */
[----:B------:R-:W5:Y:S08]  /*0070*/  LDC.64 R8, c[0x0][0x230] ;  /* 0x00008c00ff087b82 */ /* 0x000f700000000a00 */
[----:B------:R-:W5:Y:S01]  /*0080*/  LDC.64 R10, c[0x0][0x238] ;  /* 0x00008e00ff0a7b82 */ /* 0x000f620000000a00 */
[----:B-1----:R-:W-:-:S02]  /*0090*/  LOP3.LUT R0, R0, 0x7f, RZ, 0xc0, !PT ;  /* 0x0000007f00007812 */ /* 0x002fc400078ec0ff */
[----:B---3--:R-:W-:Y:S02]  /*00a0*/  SHF.R.S32.HI R2, RZ, 0x18, R3 ;  /* 0x00000018ff027819 */ /* 0x008fe40000011403 */
[----:B------:R-:W-:Y:S02]  /*00b0*/  LEA R0, R3, R0, 0x7 ;  /* 0x0000000003007211 */ /* 0x000fe400078e38ff */
[----:B------:R-:W-:Y:S02]  /*00c0*/  SGXT R3, R2, 0x1 ;  /* 0x000000010203781a */ /* 0x000fe40000000200 */
[----:B------:R-:W-:Y:S02]  /*00d0*/  ISETP.GE.AND P0, PT, R0, 0x400, PT ;  /* 0x000004000000780c */ /* 0x000fe40003f06270 */
[----:B------:R-:W-:-:S04]  /*00e0*/  LEA.HI R3, R3, R0, RZ, 0x8 ;  /* 0x0000000003037211 */ /* 0x000fc800078f40ff */
[----:B------:R-:W-:-:S04]  /*00f0*/  LOP3.LUT R3, R3, 0xffffff00, RZ, 0xc0, !PT ;  /* 0xffffff0003037812 */ /* 0x000fc800078ec0ff */
[----:B------:R-:W-:Y:S02]  /*0100*/  IADD3 R13, R0, -R3, RZ ;  /* 0x80000003000d7210 */ /* 0x000fe40007ffe0ff */
[----:B------:R-:W1:Y:S03]  /*0110*/  LDC.64 R2, c[0x0][0x218] ;  /* 0x00008600ff027b82 */ /* 0x000e660000000a00 */
[----:B--2---:R-:W-:-:S05]  /*0120*/  IMAD.WIDE R6, R13, 0x4, R6 ;  /* 0x000000040d067825 */ /* 0x004fca00078e0206 */
[----:B------:R5:W2:Y:S01]  /*0130*/  @!P0 LDG.E.EL R14, desc[UR4][R6.64] ;  /* 0x00000004060e8981 */ /* 0x000aa2000c2e1900 */
[----:B------:R-:W-:Y:S01]  /*0140*/  HFMA2.MMA R12, -RZ, RZ, 0, 0 ;  /* 0x00000000ff0c7435 */ /* 0x000fe200000001ff */
[----:B----4-:R-:W-:-:S05]  /*0150*/  IMAD.WIDE R4, R13, 0x4, R4 ;  /* 0x000000040d047825 */ /* 0x010fca00078e0204 */
[----:B------:R-:W3:Y:S01]  /*0160*/  @!P0 LDG.E.EL R15, desc[UR4][R4.64] ;  /* 0x00000004040f8981 */ /* 0x000ee2000c2e1900 */
[----:B-----5:R-:W-:-:S04]  /*0170*/  IMAD.WIDE R6, R13, 0x4, R8 ;  /* 0x000000040d067825 */ /* 0x020fc800078e0208 */
[----:B-1----:R-:W-:-:S04]  /*0180*/  IMAD.WIDE R2, R0, 0x4, R2 ;  /* 0x0000000400027825 */ /* 0x002fc800078e0202 */
[----:B0-----:R-:W-:Y:S01]  /*0190*/  IMAD.WIDE R8, R13, 0x4, R10 ;  /* 0x000000040d087825 */ /* 0x001fe200078e020a */
[----:B------:R0:W3:Y:S01]  /*01a0*/  @!P0 LDG.E R12, desc[UR4][R2.64] ;  /* 0x00000004020c8981 */ /* 0x0000e2000c1e1900 */
[----:B------:R-:W-:-:S06]  /*01b0*/  CS2R R10, SRZ ;  /* 0x00000000000a7805 */ /* 0x000fcc000001ff00 */
[----:B------:R-:W4:Y:S04]  /*01c0*/  @!P0 LDG.E.EL R10, desc[UR4][R6.64] ;  /* 0x00000004060a8981 */ /* 0x000f28000c2e1900 */
[----:B------:R-:W4:Y:S01]  /*01d0*/  @!P0 LDG.E.EL R11, desc[UR4][R8.64] ;  /* 0x00000004080b8981 */ /* 0x000f22000c2e1900 */
[----:B0-----:R-:W-:Y:S01]  /*01e0*/  MOV R2, 0x3e800000 ;  /* 0x3e80000000027802 */ /* 0x001fe20000000f00 */
[----:B--2---:R-:W-:-:S04]  /*01f0*/  FADD R14, R14, 9.9999997473787516356e-06 ;  /* 0x3727c5ac0e0e7421 */ /* 0x004fc80000000000 */
[----:B------:R-:W0:Y:S02]  /*0200*/  MUFU.SQRT R13, R14 ;  /* 0x0000000e000d7308 */ /* 0x000e240000002000 */
[C---:B0-----:R-:W-:Y:S02]  /*0210*/  FSETP.GT.AND P1, PT, R13.reuse, 8.50705917302346158658e+37, PT ;  /* 0x7e8000000d00780b */ /* 0x041fe40003f24000 */
[----:B------:R-:W-:-:S11]  /*0220*/  FSETP.GEU.AND P2, PT, R13, 1.175494350822287508e-38, PT ;  /* 0x008000000d00780b */ /* 0x000fd60003f4e000 */
[----:B------:R-:W-:-:S04]  /*0230*/  @P1 FMUL R13, R13, 0.25 ;  /* 0x3e8000000d0d1820 */ /* 0x000fc80000400000 */
[----:B------:R-:W-:-:S06]  /*0240*/  @!P2 FMUL R13, R13, 16777216 ;  /* 0x4b8000000d0da820 */ /* 0x000fcc0000400000 */
[----:B------:R-:W0:Y:S01]  /*0250*/  MUFU.RCP R13, R13 ;  /* 0x0000000d000d7308 */ /* 0x000e220000001000 */
[----:B------:R-:W-:Y:S01]  /*0260*/  FSEL R2, R2, 1, P1 ;  /* 0x3f80000002027808 */ /* 0x000fe20000800000 */
[----:B---3--:R-:W-:-:S04]  /*0270*/  FADD R12, -R15, R12 ;  /* 0x0000000c0f0c7221 */ /* 0x008fc80000000100 */
[----:B------:R-:W-:-:S04]  /*0280*/  @!P2 FMUL R2, R2, 16777216 ;  /* 0x4b8000000202a820 */ /* 0x000fc80000400000 */
[----:B0-----:R-:W-:Y:S02]  /*0290*/  FMUL R5, R13, R2 ;  /* 0x000000020d057220 */ /* 0x001fe40000400000 */
[----:B------:R-:W0:Y:S02]  /*02a0*/  LDC.64 R2, c[0x0][0x210] ;  /* 0x00008400ff027b82 */ /* 0x000e240000000a00 */
[----:B------:R-:W-:-:S04]  /*02b0*/  FMUL R12, R12, R5 ;  /* 0x000000050c0c7220 */ /* 0x000fc80000400000 */
[----:B----4-:R-:W-:-:S05]  /*02c0*/  FFMA R11, R12, R10, R11 ;  /* 0x0000000a0c0b7223 */ /* 0x010fca000000000b */
[----:B------:R-:W-:Y:S01]  /*02d0*/  FSETP.GT.AND P1, PT, R11, RZ, PT ;  /* 0x000000ff0b00720b */ /* 0x000fe20003f24000 */
[----:B0-----:R-:W-:-:S12]  /*02e0*/  IMAD.WIDE R2, R0, 0x4, R2 ;  /* 0x0000000400027825 */ /* 0x001fd800078e0202 */
[----:B------:R-:W-:Y:S01]  /*02f0*/  @!P1 FMUL R11, R11, 0.20000000298023223877 ;  /* 0x3e4ccccd0b0b9820 */ /* 0x000fe20000400000 */
[----:B------:R-:W-:Y:S06]  /*0300*/  @P0 EXIT ;  /* 0x000000000000094d */ /* 0x000fec0003800000 */
[----:B------:R-:W-:Y:S01]  /*0310*/  STG.E desc[UR4][R2.64], R11 ;  /* 0x0000000b02007986 */ /* 0x000fe2000c101904 */
[----:B------:R-:W-:Y:S05]  /*0320*/  EXIT ;  /* 0x000000000000794d */ /* 0x000fea0003800000 */
.L_x_0:
[----:B------:R-:W-:-:S00]  /*0330*/  BRA `(.L_x_0) ;  /* 0xfffffffc00fc7947 */ /* 0x000fc0000383ffff */
[----:B------:R-:W-:-:S00]  /*0340*/  NOP ;  /* 0x0000000000007918 */ /* 0x000fc00000000000 */
        /* <DEDUP_REMOVED lines=11> */
.L_x_1:


//--------------------- .nv.global.init           --------------------------
	.section	.nv.global.init,"aw",@progbits
.nv.global.init:
	.type		_$_str,@object
	.size		_$_str,(_$_str_$_2 - _$_str)
_$_str:
        /*0000*/ 	.byte	0x5f, 0x5f, 0x43, 0x55, 0x44, 0x41, 0x5f, 0x46, 0x54, 0x5a, 0x00
	.type		_$_str_$_2,@object
	.size		_$_str_$_2,(.L_1 - _$_str_$_2)
_$_str_$_2:
        /*000b*/ 	.byte	0x5f, 0x5f, 0x43, 0x55, 0x44, 0x41, 0x5f, 0x50, 0x52, 0x45, 0x43, 0x5f, 0x53, 0x51, 0x52, 0x54
        /*001b*/ 	.byte	0x00
.L_1:


//--------------------- .nv.constant0.triton_poi_fused__native_batch_norm_legit_no_training_leaky_relu_2 --------------------------
	.section	.nv.constant0.triton_poi_fused__native_batch_norm_legit_no_training_leaky_relu_2,"a",@progbits
	.sectionflags	@""
	.align	4
.nv.constant0.triton_poi_fused__native_batch_norm_legit_no_training_leaky_relu_2:
	.zero		580
